//
// Generated by NVIDIA NVVM Compiler
//
// Compiler Build ID: CL-36424714
// Cuda compilation tools, release 13.0, V13.0.88
// Based on NVVM 20.0.0
//

.version 9.0
.target sm_100
.address_size 64

	// .globl	_Z14convolution_1dPiS_ii
.const .align 4 .b8 mask[40];
.extern .shared .align 16 .b8 shared_input[];

.visible .entry _Z14convolution_1dPiS_ii(
	.param .u64 .ptr .align 1 _Z14convolution_1dPiS_ii_param_0,
	.param .u64 .ptr .align 1 _Z14convolution_1dPiS_ii_param_1,
	.param .u32 _Z14convolution_1dPiS_ii_param_2,
	.param .u32 _Z14convolution_1dPiS_ii_param_3
)
{
	.reg .pred 	%p<12>;
	.reg .b32 	%r<112>;
	.reg .b64 	%rd<25>;

	ld.param.u64 	%rd5, [_Z14convolution_1dPiS_ii_param_0];
	ld.param.u64 	%rd4, [_Z14convolution_1dPiS_ii_param_1];
	ld.param.u32 	%r31, [_Z14convolution_1dPiS_ii_param_2];
	ld.param.u32 	%r32, [_Z14convolution_1dPiS_ii_param_3];
	cvta.to.global.u64 	%rd6, %rd5;
	mov.u32 	%r33, %ctaid.x;
	mov.u32 	%r1, %ntid.x;
	mov.u32 	%r2, %tid.x;
	mad.lo.s32 	%r3, %r33, %r1, %r2;
	add.s32 	%r34, %r32, %r1;
	add.s32 	%r35, %r1, %r2;
	mul.wide.s32 	%rd7, %r3, 4;
	add.s64 	%rd1, %rd6, %rd7;
	ld.global.u32 	%r36, [%rd1];
	shl.b32 	%r37, %r2, 2;
	mov.u32 	%r38, shared_input;
	add.s32 	%r4, %r38, %r37;
	st.shared.u32 	[%r4], %r36;
	setp.ge.s32 	%p1, %r35, %r34;
	@%p1 bra 	$L__BB0_2;
	shl.b32 	%r39, %r1, 2;
	cvt.u64.u32 	%rd8, %r39;
	add.s64 	%rd9, %rd1, %rd8;
	ld.global.u32 	%r40, [%rd9];
	add.s32 	%r41, %r4, %r39;
	st.shared.u32 	[%r41], %r40;
$L__BB0_2:
	bar.sync 	0;
	setp.ge.s32 	%p2, %r3, %r31;
	@%p2 bra 	$L__BB0_16;
	setp.lt.s32 	%p3, %r32, 1;
	mov.b32 	%r111, 0;
	@%p3 bra 	$L__BB0_15;
	and.b32  	%r5, %r32, 7;
	setp.lt.u32 	%p4, %r32, 8;
	mov.b32 	%r106, 0;
	mov.u32 	%r111, %r106;
	@%p4 bra 	$L__BB0_7;
	and.b32  	%r106, %r32, 2147483640;
	neg.s32 	%r100, %r106;
	add.s32 	%r48, %r37, %r38;
	add.s32 	%r99, %r48, 16;
	mov.u64 	%rd11, mask;
	add.s64 	%rd24, %rd11, 16;
	mov.b32 	%r111, 0;
$L__BB0_6:
	.pragma "nounroll";
	ld.shared.u32 	%r49, [%r99+-16];
	ld.const.u32 	%r50, [%rd24+-16];
	mad.lo.s32 	%r51, %r50, %r49, %r111;
	ld.shared.u32 	%r52, [%r99+-12];
	ld.const.u32 	%r53, [%rd24+-12];
	mad.lo.s32 	%r54, %r53, %r52, %r51;
	ld.shared.u32 	%r55, [%r99+-8];
	ld.const.u32 	%r56, [%rd24+-8];
	mad.lo.s32 	%r57, %r56, %r55, %r54;
	ld.shared.u32 	%r58, [%r99+-4];
	ld.const.u32 	%r59, [%rd24+-4];
	mad.lo.s32 	%r60, %r59, %r58, %r57;
	ld.shared.u32 	%r61, [%r99];
	ld.const.u32 	%r62, [%rd24];
	mad.lo.s32 	%r63, %r62, %r61, %r60;
	ld.shared.u32 	%r64, [%r99+4];
	ld.const.u32 	%r65, [%rd24+4];
	mad.lo.s32 	%r66, %r65, %r64, %r63;
	ld.shared.u32 	%r67, [%r99+8];
	ld.const.u32 	%r68, [%rd24+8];
	mad.lo.s32 	%r69, %r68, %r67, %r66;
	ld.shared.u32 	%r70, [%r99+12];
	ld.const.u32 	%r71, [%rd24+12];
	mad.lo.s32 	%r111, %r71, %r70, %r69;
	add.s64 	%rd24, %rd24, 32;
	add.s32 	%r100, %r100, 8;
	add.s32 	%r99, %r99, 32;
	setp.ne.s32 	%p5, %r100, 0;
	@%p5 bra 	$L__BB0_6;
$L__BB0_7:
	setp.eq.s32 	%p6, %r5, 0;
	@%p6 bra 	$L__BB0_15;
	and.b32  	%r18, %r32, 3;
	setp.lt.u32 	%p7, %r5, 4;
	@%p7 bra 	$L__BB0_10;
	shl.b32 	%r73, %r106, 2;
	add.s32 	%r74, %r4, %r73;
	ld.shared.u32 	%r75, [%r74];
	mul.wide.u32 	%rd12, %r106, 4;
	mov.u64 	%rd13, mask;
	add.s64 	%rd14, %rd13, %rd12;
	ld.const.u32 	%r76, [%rd14];
	mad.lo.s32 	%r77, %r76, %r75, %r111;
	ld.shared.u32 	%r78, [%r74+4];
	ld.const.u32 	%r79, [%rd14+4];
	mad.lo.s32 	%r80, %r79, %r78, %r77;
	ld.shared.u32 	%r81, [%r74+8];
	ld.const.u32 	%r82, [%rd14+8];
	mad.lo.s32 	%r83, %r82, %r81, %r80;
	ld.shared.u32 	%r84, [%r74+12];
	ld.const.u32 	%r85, [%rd14+12];
	mad.lo.s32 	%r111, %r85, %r84, %r83;
	add.s32 	%r106, %r106, 4;
$L__BB0_10:
	setp.eq.s32 	%p8, %r18, 0;
	@%p8 bra 	$L__BB0_15;
	setp.eq.s32 	%p9, %r18, 1;
	@%p9 bra 	$L__BB0_13;
	shl.b32 	%r87, %r106, 2;
	add.s32 	%r88, %r4, %r87;
	ld.shared.u32 	%r89, [%r88];
	mul.wide.u32 	%rd15, %r106, 4;
	mov.u64 	%rd16, mask;
	add.s64 	%rd17, %rd16, %rd15;
	ld.const.u32 	%r90, [%rd17];
	mad.lo.s32 	%r91, %r90, %r89, %r111;
	ld.shared.u32 	%r92, [%r88+4];
	ld.const.u32 	%r93, [%rd17+4];
	mad.lo.s32 	%r111, %r93, %r92, %r91;
	add.s32 	%r106, %r106, 2;
$L__BB0_13:
	and.b32  	%r94, %r32, 1;
	setp.eq.b32 	%p10, %r94, 1;
	not.pred 	%p11, %p10;
	@%p11 bra 	$L__BB0_15;
	shl.b32 	%r95, %r106, 2;
	add.s32 	%r96, %r4, %r95;
	ld.shared.u32 	%r97, [%r96];
	mul.wide.u32 	%rd18, %r106, 4;
	mov.u64 	%rd19, mask;
	add.s64 	%rd20, %rd19, %rd18;
	ld.const.u32 	%r98, [%rd20];
	mad.lo.s32 	%r111, %r98, %r97, %r111;
$L__BB0_15:
	cvta.to.global.u64 	%rd21, %rd4;
	add.s64 	%rd23, %rd21, %rd7;
	st.global.u32 	[%rd23], %r111;
$L__BB0_16:
	ret;

}


// ===== COMPILED SASS (sm_100) =====

	.target	sm_100

	.elftype	@"ET_EXEC"


//--------------------- .note.nv.tkinfo           --------------------------
	.section	.note.nv.tkinfo,"",@"SHT_NOTE"
	.sectionflags	@"SHF_NOTE_NV_TKINFO"
	.tkinfo
        /*0018*/ 	.word	0x00000002
        /*0030*/ 	.string	""
        /*0030*/ 	.string	"ptxas"
        /*0030*/ 	.string	"Cuda compilation tools, release 13.0, V13.0.88"
        /*0030*/ 	.string	"Build cuda_13.0.r13.0/compiler.36424714_0"
        /*0030*/ 	.string	"-arch sm_100 -m 64 "



//--------------------- .note.nv.cuinfo           --------------------------
	.section	.note.nv.cuinfo,"",@"SHT_NOTE"
	.sectionflags	@"SHF_NOTE_NV_CUINFO"
        /*0018*/ 	.short	0x0002
        /*001a*/ 	.short	0x0064
        /*001c*/ 	.short	0x0082
	.zero		2


//--------------------- .nv.info                  --------------------------
	.section	.nv.info,"",@"SHT_CUDA_INFO"
	.align	4


	//----- nvinfo : EIATTR_REGCOUNT
	.align		4
        /*0000*/ 	.byte	0x04, 0x2f
        /*0002*/ 	.short	(.L_2 - .L_1)
	.align		4
.L_1:
        /*0004*/ 	.word	index@(_Z14convolution_1dPiS_ii)
        /*0008*/ 	.word	0x00000018


	//----- nvinfo : EIATTR_FRAME_SIZE
	.align		4
.L_2:
        /*000c*/ 	.byte	0x04, 0x11
        /*000e*/ 	.short	(.L_4 - .L_3)
	.align		4
.L_3:
        /*0010*/ 	.word	index@(_Z14convolution_1dPiS_ii)
        /*0014*/ 	.word	0x00000000


	//----- nvinfo : EIATTR_MIN_STACK_SIZE
	.align		4
.L_4:
        /*0018*/ 	.byte	0x04, 0x12
        /*001a*/ 	.short	(.L_6 - .L_5)
	.align		4
.L_5:
        /*001c*/ 	.word	index@(_Z14convolution_1dPiS_ii)
        /*0020*/ 	.word	0x00000000
.L_6:


//--------------------- .nv.compat                --------------------------
	.section	.nv.compat,"",@"SHT_CUDA_COMPAT_INFO"
	.align	4
        /*0000*/ 	.byte	0x02, 0x09, 0x00, 0x00, 0x02, 0x02, 0x01, 0x00, 0x02, 0x05, 0x05, 0x00, 0x03, 0x07, 0x01, 0x01
        /*0010*/ 	.byte	0x02, 0x03, 0x00, 0x00, 0x02, 0x06, 0x01, 0x00, 0x04, 0x0b, 0x08, 0x00, 0x09, 0x00, 0x00, 0x00
        /*0020*/ 	.byte	0x00, 0x00, 0x00, 0x00


//--------------------- .nv.info._Z14convolution_1dPiS_ii --------------------------
	.section	.nv.info._Z14convolution_1dPiS_ii,"",@"SHT_CUDA_INFO"
	.sectionflags	@""
	.align	4


	//----- nvinfo : EIATTR_CUDA_API_VERSION
	.align		4
        /*0000*/ 	.byte	0x04, 0x37
        /*0002*/ 	.short	(.L_8 - .L_7)
.L_7:
        /*0004*/ 	.word	0x00000082


	//----- nvinfo : EIATTR_KPARAM_INFO
	.align		4
.L_8:
        /*0008*/ 	.byte	0x04, 0x17
        /*000a*/ 	.short	(.L_10 - .L_9)
.L_9:
        /*000c*/ 	.word	0x00000000
        /*0010*/ 	.short	0x0003
        /*0012*/ 	.short	0x0014
        /*0014*/ 	.byte	0x00, 0xf0, 0x11, 0x00


	//----- nvinfo : EIATTR_KPARAM_INFO
	.align		4
.L_10:
        /*0018*/ 	.byte	0x04, 0x17
        /*001a*/ 	.short	(.L_12 - .L_11)
.L_11:
        /*001c*/ 	.word	0x00000000
        /*0020*/ 	.short	0x0002
        /*0022*/ 	.short	0x0010
        /*0024*/ 	.byte	0x00, 0xf0, 0x11, 0x00


	//----- nvinfo : EIATTR_KPARAM_INFO
	.align		4
.L_12:
        /*0028*/ 	.byte	0x04, 0x17
        /*002a*/ 	.short	(.L_14 - .L_13)
.L_13:
        /*002c*/ 	.word	0x00000000
        /*0030*/ 	.short	0x0001
        /*0032*/ 	.short	0x0008
        /*0034*/ 	.byte	0x00, 0xf5, 0x21, 0x00


	//----- nvinfo : EIATTR_KPARAM_INFO
	.align		4
.L_14:
        /*0038*/ 	.byte	0x04, 0x17
        /*003a*/ 	.short	(.L_16 - .L_15)
.L_15:
        /*003c*/ 	.word	0x00000000
        /*0040*/ 	.short	0x0000
        /*0042*/ 	.short	0x0000
        /*0044*/ 	.byte	0x00, 0xf5, 0x21, 0x00


	//----- nvinfo : EIATTR_SPARSE_MMA_MASK
	.align		4
.L_16:
        /*0048*/ 	.byte	0x03, 0x50
        /*004a*/ 	.short	0x0000


	//----- nvinfo : EIATTR_MAXREG_COUNT
	.align		4
        /*004c*/ 	.byte	0x03, 0x1b
        /*004e*/ 	.short	0x00ff


	//----- nvinfo : EIATTR_NUM_BARRIERS
	.align		4
        /*0050*/ 	.byte	0x02, 0x4c
        /*0052*/ 	.byte	0x01
	.zero		1


	//----- nvinfo : EIATTR_MERCURY_ISA_VERSION
	.align		4
        /*0054*/ 	.byte	0x03, 0x5f
        /*0056*/ 	.short	0x0101


	//----- nvinfo : EIATTR_VRC_CTA_INIT_COUNT
	.align		4
        /*0058*/ 	.byte	0x02, 0x4a
	.zero		1
	.zero		1


	//----- nvinfo : EIATTR_EXIT_INSTR_OFFSETS
	.align		4
        /*005c*/ 	.byte	0x04, 0x1c
        /*005e*/ 	.short	(.L_18 - .L_17)


	//   ....[0]....
.L_17:
        /*0060*/ 	.word	0x000001b0


	//   ....[1]....
        /*0064*/ 	.word	0x00000690


	//----- nvinfo : EIATTR_CBANK_PARAM_SIZE
	.align		4
.L_18:
        /*0068*/ 	.byte	0x03, 0x19
        /*006a*/ 	.short	0x0018


	//----- nvinfo : EIATTR_PARAM_CBANK
	.align		4
        /*006c*/ 	.byte	0x04, 0x0a
        /*006e*/ 	.short	(.L_20 - .L_19)
	.align		4
.L_19:
        /*0070*/ 	.word	index@(.nv.constant0._Z14convolution_1dPiS_ii)
        /*0074*/ 	.short	0x0380
        /*0076*/ 	.short	0x0018


	//----- nvinfo : EIATTR_SW_WAR
	.align		4
.L_20:
        /*0078*/ 	.byte	0x04, 0x36
        /*007a*/ 	.short	(.L_22 - .L_21)
.L_21:
        /*007c*/ 	.word	0x00000008
.L_22:


//--------------------- .nv.callgraph             --------------------------
	.section	.nv.callgraph,"",@"SHT_CUDA_CALLGRAPH"
	.align	4
	.sectionentsize	8
	.align		4
        /*0000*/ 	.word	0x00000000
	.align		4
        /*0004*/ 	.word	0xffffffff
	.align		4
        /*0008*/ 	.word	0x00000000
	.align		4
        /*000c*/ 	.word	0xfffffffe
	.align		4
        /*0010*/ 	.word	0x00000000
	.align		4
        /*0014*/ 	.word	0xfffffffd
	.align		4
        /*0018*/ 	.word	0x00000000
	.align		4
        /*001c*/ 	.word	0xfffffffc


//--------------------- .nv.constant3             --------------------------
	.section	.nv.constant3,"a",@progbits
	.align	4
.nv.constant3:
	.type		mask,@object
	.size		mask,(.L_0 - mask)
mask:
	.zero		40
.L_0:


//--------------------- .text._Z14convolution_1dPiS_ii --------------------------
	.section	.text._Z14convolution_1dPiS_ii,"ax",@progbits
	.align	128
        .global         _Z14convolution_1dPiS_ii
        .type           _Z14convolution_1dPiS_ii,@function
        .size           _Z14convolution_1dPiS_ii,(.L_x_6 - _Z14convolution_1dPiS_ii)
        .other          _Z14convolution_1dPiS_ii,@"STO_CUDA_ENTRY STV_DEFAULT"
_Z14convolution_1dPiS_ii:
.text._Z14convolution_1dPiS_ii:
[----:B------:R-:W-:Y:S01]  /*0000*/  LDC R1, c[0x0][0x37c] ;  /* 0x0000df00ff017b82 */ /* 0x000fe20000000800 */
[----:B------:R-:W0:Y:S07]  /*0010*/  S2R R10, SR_TID.X ;  /* 0x00000000000a7919 */ /* 0x000e2e0000002100 */
[----:B------:R-:W0:Y:S01]  /*0020*/  LDC R7, c[0x0][0x360] ;  /* 0x0000d800ff077b82 */ /* 0x000e220000000800 */
[----:B------:R-:W1:Y:S01]  /*0030*/  LDCU.64 UR10, c[0x0][0x358] ;  /* 0x00006b00ff0a77ac */ /* 0x000e620008000a00 */
[----:B------:R-:W2:Y:S06]  /*0040*/  LDCU UR6, c[0x0][0x390] ;  /* 0x00007200ff0677ac */ /* 0x000eac0008000800 */
[----:B------:R-:W3:Y:S08]  /*0050*/  LDC R0, c[0x0][0x394] ;  /* 0x0000e500ff007b82 */ /* 0x000ef00000000800 */
[----:B------:R-:W4:Y:S08]  /*0060*/  S2UR UR4, SR_CTAID.X ;  /* 0x00000000000479c3 */ /* 0x000f300000002500 */
[----:B------:R-:W5:Y:S01]  /*0070*/  LDC.64 R4, c[0x0][0x380] ;  /* 0x0000e000ff047b82 */ /* 0x000f620000000a00 */
[----:B0-----:R-:W-:-:S02]  /*0080*/  IADD3 R3, PT, PT, R7, R10, RZ ;  /* 0x0000000a07037210 */ /* 0x001fc40007ffe0ff */
[----:B---3--:R-:W-:-:S04]  /*0090*/  IADD3 R2, PT, PT, R7, R0, RZ ;  /* 0x0000000007027210 */ /* 0x008fc80007ffe0ff */
[----:B------:R-:W-:Y:S01]  /*00a0*/  ISETP.GE.AND P0, PT, R3, R2, PT ;  /* 0x000000020300720c */ /* 0x000fe20003f06270 */
[----:B----4-:R-:W-:-:S04]  /*00b0*/  IMAD R2, R7, UR4, R10 ;  /* 0x0000000407027c24 */ /* 0x010fc8000f8e020a */
[----:B-----5:R-:W-:-:S08]  /*00c0*/  IMAD.WIDE R4, R2, 0x4, R4 ;  /* 0x0000000402047825 */ /* 0x020fd000078e0204 */
[----:B------:R-:W-:-:S05]  /*00d0*/  @!P0 IMAD.SHL.U32 R8, R7, 0x4, RZ ;  /* 0x0000000407088824 */ /* 0x000fca00078e00ff */
[----:B------:R-:W-:Y:S02]  /*00e0*/  @!P0 IADD3 R6, P1, PT, R4, R8, RZ ;  /* 0x0000000804068210 */ /* 0x000fe40007f3e0ff */
[----:B-1----:R-:W3:Y:S02]  /*00f0*/  LDG.E R4, desc[UR10][R4.64] ;  /* 0x0000000a04047981 */ /* 0x002ee4000c1e1900 */
[----:B------:R-:W-:-:S05]  /*0100*/  @!P0 IADD3.X R7, PT, PT, RZ, R5, RZ, P1, !PT ;  /* 0x00000005ff078210 */ /* 0x000fca0000ffe4ff */
[----:B------:R-:W4:Y:S01]  /*0110*/  @!P0 LDG.E R6, desc[UR10][R6.64] ;  /* 0x0000000a06068981 */ /* 0x000f22000c1e1900 */
[----:B------:R-:W0:Y:S01]  /*0120*/  S2UR UR5, SR_CgaCtaId ;  /* 0x00000000000579c3 */ /* 0x000e220000008800 */
[----:B------:R-:W-:Y:S02]  /*0130*/  UMOV UR4, 0x400 ;  /* 0x0000040000047882 */ /* 0x000fe40000000000 */
[----:B0-----:R-:W-:-:S06]  /*0140*/  ULEA UR4, UR5, UR4, 0x18 ;  /* 0x0000000405047291 */ /* 0x001fcc000f8ec0ff */
[----:B------:R-:W-:-:S05]  /*0150*/  LEA R3, R10, UR4, 0x2 ;  /* 0x000000040a037c11 */ /* 0x000fca000f8e10ff */
[----:B------:R-:W-:Y:S01]  /*0160*/  @!P0 IMAD.IADD R9, R3, 0x1, R8 ;  /* 0x0000000103098824 */ /* 0x000fe200078e0208 */
[----:B--2---:R-:W-:Y:S01]  /*0170*/  ISETP.GE.AND P1, PT, R2, UR6, PT ;  /* 0x0000000602007c0c */ /* 0x004fe2000bf26270 */
[----:B---3--:R0:W-:Y:S04]  /*0180*/  STS [R3], R4 ;  /* 0x0000000403007388 */ /* 0x0081e80000000800 */
[----:B----4-:R0:W-:Y:S01]  /*0190*/  @!P0 STS [R9], R6 ;  /* 0x0000000609008388 */ /* 0x0101e20000000800 */
[----:B------:R-:W-:Y:S07]  /*01a0*/  BAR.SYNC.DEFER_BLOCKING 0x0 ;  /* 0x0000000000007b1d */ /* 0x000fee0000010000 */
[----:B------:R-:W-:Y:S05]  /*01b0*/  @P1 EXIT ;  /* 0x000000000000194d */ /* 0x000fea0003800000 */
[----:B------:R-:W-:Y:S01]  /*01c0*/  ISETP.GE.AND P0, PT, R0, 0x1, PT ;  /* 0x000000010000780c */ /* 0x000fe20003f06270 */
[----:B------:R-:W-:-:S12]  /*01d0*/  HFMA2 R5, -RZ, RZ, 0, 0 ;  /* 0x00000000ff057431 */ /* 0x000fd800000001ff */
[----:B------:R-:W-:Y:S05]  /*01e0*/  @!P0 BRA `(.L_x_0) ;  /* 0x00000004001c8947 */ /* 0x000fea0003800000 */
[C---:B------:R-:W-:Y:S02]  /*01f0*/  ISETP.GE.U32.AND P1, PT, R0.reuse, 0x8, PT ;  /* 0x000000080000780c */ /* 0x040fe40003f26070 */
[----:B0-----:R-:W-:Y:S02]  /*0200*/  CS2R R4, SRZ ;  /* 0x0000000000047805 */ /* 0x001fe4000001ff00 */
[----:B------:R-:W-:-:S04]  /*0210*/  LOP3.LUT R10, R0, 0x7, RZ, 0xc0, !PT ;  /* 0x00000007000a7812 */ /* 0x000fc800078ec0ff */
[----:B------:R-:W-:-:S05]  /*0220*/  ISETP.NE.AND P0, PT, R10, RZ, PT ;  /* 0x000000ff0a00720c */ /* 0x000fca0003f05270 */
[----:B------:R-:W-:Y:S08]  /*0230*/  @!P1 BRA `(.L_x_1) ;  /* 0x0000000000789947 */ /* 0x000ff00003800000 */
[----:B------:R-:W-:Y:S01]  /*0240*/  LOP3.LUT R4, R0, 0x7ffffff8, RZ, 0xc0, !PT ;  /* 0x7ffffff800047812 */ /* 0x000fe200078ec0ff */
[----:B------:R-:W-:Y:S01]  /*0250*/  VIADD R7, R3, 0x10 ;  /* 0x0000001003077836 */ /* 0x000fe20000000000 */
[----:B------:R-:W-:Y:S01]  /*0260*/  MOV R5, RZ ;  /* 0x000000ff00057202 */ /* 0x000fe20000000f00 */
[----:B------:R-:W-:Y:S02]  /*0270*/  UMOV UR12, 0x10 ;  /* 0x00000010000c7882 */ /* 0x000fe40000000000 */
[----:B------:R-:W-:-:S07]  /*0280*/  IMAD.MOV R6, RZ, RZ, -R4 ;  /* 0x000000ffff067224 */ /* 0x000fce00078e0a04 */
.L_x_2:
[----:B------:R-:W0:Y:S01]  /*0290*/  LDS R8, [R7+-0x10] ;  /* 0xfffff00007087984 */ /* 0x000e220000000800 */
[----:B------:R-:W0:Y:S01]  /*02a0*/  LDCU.64 UR4, c[0x3][UR12+-0x10] ;  /* 0x00fffe000c0477ac */ /* 0x000e220008000a00 */
[----:B------:R-:W-:Y:S02]  /*02b0*/  IADD3 R6, PT, PT, R6, 0x8, RZ ;  /* 0x0000000806067810 */ /* 0x000fe40007ffe0ff */
[----:B------:R-:W1:Y:S01]  /*02c0*/  LDS R9, [R7+-0xc] ;  /* 0xfffff40007097984 */ /* 0x000e620000000800 */
[----:B------:R-:W2:Y:S01]  /*02d0*/  LDCU.64 UR6, c[0x3][UR12+-0x8] ;  /* 0x00ffff000c0677ac */ /* 0x000ea20008000a00 */
[----:B------:R-:W-:Y:S02]  /*02e0*/  ISETP.NE.AND P1, PT, R6, RZ, PT ;  /* 0x000000ff0600720c */ /* 0x000fe40003f25270 */
[----:B------:R-:W2:Y:S01]  /*02f0*/  LDS R11, [R7+-0x8] ;  /* 0xfffff800070b7984 */ /* 0x000ea20000000800 */
[----:B------:R-:W3:Y:S03]  /*0300*/  LDCU.64 UR8, c[0x3][UR12] ;  /* 0x00c000000c0877ac */ /* 0x000ee60008000a00 */
[----:B------:R-:W4:Y:S04]  /*0310*/  LDS R13, [R7+-0x4] ;  /* 0xfffffc00070d7984 */ /* 0x000f280000000800 */
[----:B------:R-:W3:Y:S04]  /*0320*/  LDS R15, [R7] ;  /* 0x00000000070f7984 */ /* 0x000ee80000000800 */
[----:B------:R-:W5:Y:S04]  /*0330*/  LDS R17, [R7+0x4] ;  /* 0x0000040007117984 */ /* 0x000f680000000800 */
[----:B------:R-:W5:Y:S04]  /*0340*/  LDS R19, [R7+0x8] ;  /* 0x0000080007137984 */ /* 0x000f680000000800 */
[----:B------:R0:W5:Y:S02]  /*0350*/  LDS R21, [R7+0xc] ;  /* 0x00000c0007157984 */ /* 0x0001640000000800 */
[----:B0-----:R-:W-:-:S02]  /*0360*/  VIADD R7, R7, 0x20 ;  /* 0x0000002007077836 */ /* 0x001fc40000000000 */
[----:B------:R-:W-:-:S04]  /*0370*/  IMAD R8, R8, UR4, R5 ;  /* 0x0000000408087c24 */ /* 0x000fc8000f8e0205 */
[----:B-1----:R-:W-:Y:S01]  /*0380*/  IMAD R8, R9, UR5, R8 ;  /* 0x0000000509087c24 */ /* 0x002fe2000f8e0208 */
[----:B------:R-:W0:Y:S03]  /*0390*/  LDCU.64 UR4, c[0x3][UR12+0x8] ;  /* 0x00c001000c0477ac */ /* 0x000e260008000a00 */
[----:B--2---:R-:W-:Y:S01]  /*03a0*/  IMAD R8, R11, UR6, R8 ;  /* 0x000000060b087c24 */ /* 0x004fe2000f8e0208 */
[----:B------:R-:W-:-:S03]  /*03b0*/  UIADD3 UR12, UPT, UPT, UR12, 0x20, URZ ;  /* 0x000000200c0c7890 */ /* 0x000fc6000fffe0ff */
[----:B----4-:R-:W-:-:S04]  /*03c0*/  IMAD R8, R13, UR7, R8 ;  /* 0x000000070d087c24 */ /* 0x010fc8000f8e0208 */
[----:B---3--:R-:W-:-:S04]  /*03d0*/  IMAD R8, R15, UR8, R8 ;  /* 0x000000080f087c24 */ /* 0x008fc8000f8e0208 */
[----:B-----5:R-:W-:-:S04]  /*03e0*/  IMAD R8, R17, UR9, R8 ;  /* 0x0000000911087c24 */ /* 0x020fc8000f8e0208 */
[----:B0-----:R-:W-:-:S04]  /*03f0*/  IMAD R8, R19, UR4, R8 ;  /* 0x0000000413087c24 */ /* 0x001fc8000f8e0208 */
[----:B------:R-:W-:Y:S01]  /*0400*/  IMAD R5, R21, UR5, R8 ;  /* 0x0000000515057c24 */ /* 0x000fe2000f8e0208 */
[----:B------:R-:W-:Y:S06]  /*0410*/  @P1 BRA `(.L_x_2) ;  /* 0xfffffffc009c1947 */ /* 0x000fec000383ffff */
.L_x_1:
[----:B------:R-:W-:Y:S05]  /*0420*/  @!P0 BRA `(.L_x_0) ;  /* 0x00000000008c8947 */ /* 0x000fea0003800000 */
[----:B------:R-:W-:Y:S02]  /*0430*/  ISETP.GE.U32.AND P0, PT, R10, 0x4, PT ;  /* 0x000000040a00780c */ /* 0x000fe40003f06070 */
[----:B------:R-:W-:-:S04]  /*0440*/  LOP3.LUT R16, R0, 0x3, RZ, 0xc0, !PT ;  /* 0x0000000300107812 */ /* 0x000fc800078ec0ff */
[----:B------:R-:W-:-:S07]  /*0450*/  ISETP.NE.AND P1, PT, R16, RZ, PT ;  /* 0x000000ff1000720c */ /* 0x000fce0003f25270 */
[----:B------:R-:W-:Y:S06]  /*0460*/  @!P0 BRA `(.L_x_3) ;  /* 0x0000000000348947 */ /* 0x000fec0003800000 */
[C---:B------:R-:W-:Y:S01]  /*0470*/  LEA R8, R4.reuse, R3, 0x2 ;  /* 0x0000000304087211 */ /* 0x040fe200078e10ff */
[C---:B------:R-:W-:Y:S01]  /*0480*/  IMAD.SHL.U32 R10, R4.reuse, 0x4, RZ ;  /* 0x00000004040a7824 */ /* 0x040fe200078e00ff */
[----:B------:R-:W-:-:S03]  /*0490*/  IADD3 R4, PT, PT, R4, 0x4, RZ ;  /* 0x0000000404047810 */ /* 0x000fc60007ffe0ff */
[----:B------:R-:W0:Y:S01]  /*04a0*/  LDS R9, [R8] ;  /* 0x0000000008097984 */ /* 0x000e220000000800 */
[----:B------:R-:W0:Y:S03]  /*04b0*/  LDC.64 R12, c[0x3][R10] ;  /* 0x00c000000a0c7b82 */ /* 0x000e260000000a00 */
[----:B------:R-:W1:Y:S04]  /*04c0*/  LDS R11, [R8+0x4] ;  /* 0x00000400080b7984 */ /* 0x000e680000000800 */
[----:B------:R-:W2:Y:S01]  /*04d0*/  LDS R14, [R8+0x8] ;  /* 0x00000800080e7984 */ /* 0x000ea20000000800 */
[----:B------:R-:W2:Y:S03]  /*04e0*/  LDC.64 R6, c[0x3][R10+0x8] ;  /* 0x00c002000a067b82 */ /* 0x000ea60000000a00 */
[----:B------:R-:W3:Y:S01]  /*04f0*/  LDS R15, [R8+0xc] ;  /* 0x00000c00080f7984 */ /* 0x000ee20000000800 */
[----:B0-----:R-:W-:-:S04]  /*0500*/  IMAD R12, R9, R12, R5 ;  /* 0x0000000c090c7224 */ /* 0x001fc800078e0205 */
[----:B-1----:R-:W-:-:S04]  /*0510*/  IMAD R11, R11, R13, R12 ;  /* 0x0000000d0b0b7224 */ /* 0x002fc800078e020c */
[----:B--2---:R-:W-:-:S04]  /*0520*/  IMAD R6, R14, R6, R11 ;  /* 0x000000060e067224 */ /* 0x004fc800078e020b */
[----:B---3--:R-:W-:-:S07]  /*0530*/  IMAD R5, R15, R7, R6 ;  /* 0x000000070f057224 */ /* 0x008fce00078e0206 */
.L_x_3:
[----:B------:R-:W-:Y:S05]  /*0540*/  @!P1 BRA `(.L_x_0) ;  /* 0x0000000000449947 */ /* 0x000fea0003800000 */
[----:B------:R-:W-:Y:S02]  /*0550*/  ISETP.NE.AND P0, PT, R16, 0x1, PT ;  /* 0x000000011000780c */ /* 0x000fe40003f05270 */
[----:B------:R-:W-:-:S04]  /*0560*/  LOP3.LUT R0, R0, 0x1, RZ, 0xc0, !PT ;  /* 0x0000000100007812 */ /* 0x000fc800078ec0ff */
[----:B------:R-:W-:-:S07]  /*0570*/  ISETP.NE.U32.AND P1, PT, R0, 0x1, PT ;  /* 0x000000010000780c */ /* 0x000fce0003f25070 */
[----:B------:R-:W-:Y:S06]  /*0580*/  @!P0 BRA `(.L_x_4) ;  /* 0x0000000000208947 */ /* 0x000fec0003800000 */
[C---:B------:R-:W-:Y:S01]  /*0590*/  IMAD R0, R4.reuse, 0x4, R3 ;  /* 0x0000000404007824 */ /* 0x040fe200078e0203 */
[C---:B------:R-:W-:Y:S01]  /*05a0*/  SHF.L.U32 R7, R4.reuse, 0x2, RZ ;  /* 0x0000000204077819 */ /* 0x040fe200000006ff */
[----:B------:R-:W-:-:S03]  /*05b0*/  VIADD R4, R4, 0x2 ;  /* 0x0000000204047836 */ /* 0x000fc60000000000 */
[----:B------:R-:W0:Y:S01]  /*05c0*/  LDS R6, [R0] ;  /* 0x0000000000067984 */ /* 0x000e220000000800 */
[----:B------:R-:W0:Y:S03]  /*05d0*/  LDC.64 R8, c[0x3][R7] ;  /* 0x00c0000007087b82 */ /* 0x000e260000000a00 */
[----:B------:R-:W1:Y:S01]  /*05e0*/  LDS R10, [R0+0x4] ;  /* 0x00000400000a7984 */ /* 0x000e620000000800 */
[----:B0-----:R-:W-:-:S04]  /*05f0*/  IMAD R6, R6, R8, R5 ;  /* 0x0000000806067224 */ /* 0x001fc800078e0205 */
[----:B-1----:R-:W-:-:S07]  /*0600*/  IMAD R5, R10, R9, R6 ;  /* 0x000000090a057224 */ /* 0x002fce00078e0206 */
.L_x_4:
[C---:B------:R-:W-:Y:S01]  /*0610*/  @!P1 LEA R3, R4.reuse, R3, 0x2 ;  /* 0x0000000304039211 */ /* 0x040fe200078e10ff */
[----:B------:R-:W-:-:S04]  /*0620*/  @!P1 IMAD.SHL.U32 R4, R4, 0x4, RZ ;  /* 0x0000000404049824 */ /* 0x000fc800078e00ff */
[----:B------:R-:W0:Y:S02]  /*0630*/  @!P1 LDS R0, [R3] ;  /* 0x0000000003009984 */ /* 0x000e240000000800 */
[----:B------:R-:W0:Y:S02]  /*0640*/  @!P1 LDC R4, c[0x3][R4] ;  /* 0x00c0000004049b82 */ /* 0x000e240000000800 */
[----:B0-----:R-:W-:-:S07]  /*0650*/  @!P1 IMAD R5, R0, R4, R5 ;  /* 0x0000000400059224 */ /* 0x001fce00078e0205 */
.L_x_0:
[----:B0-----:R-:W0:Y:S02]  /*0660*/  LDC.64 R6, c[0x0][0x388] ;  /* 0x0000e200ff067b82 */ /* 0x001e240000000a00 */
[----:B0-----:R-:W-:-:S05]  /*0670*/  IMAD.WIDE R2, R2, 0x4, R6 ;  /* 0x0000000402027825 */ /* 0x001fca00078e0206 */
[----:B------:R-:W-:Y:S01]  /*0680*/  STG.E desc[UR10][R2.64], R5 ;  /* 0x0000000502007986 */ /* 0x000fe2000c10190a */
[----:B------:R-:W-:Y:S05]  /*0690*/  EXIT ;  /* 0x000000000000794d */ /* 0x000fea0003800000 */
.L_x_5:
[----:B------:R-:W-:-:S00]  /*06a0*/  BRA `(.L_x_5) ;  /* 0xfffffffc00fc7947 */ /* 0x000fc0000383ffff */
[----:B------:R-:W-:-:S00]  /*06b0*/  NOP ;  /* 0x0000000000007918 */ /* 0x000fc00000000000 */
        /* <DEDUP_REMOVED lines=12> */
.L_x_6:


//--------------------- .nv.shared._Z14convolution_1dPiS_ii --------------------------
	.section	.nv.shared._Z14convolution_1dPiS_ii,"aw",@nobits
	.sectionflags	@""
	.align	16
	.zero		1024


//--------------------- .nv.shared.reserved.0     --------------------------
	.section	.nv.shared.reserved.0,"aw",@nobits
	.weak		__nv_reservedSMEM_offset_0_alias
	.size		__nv_reservedSMEM_offset_0_alias, 0, 64
	.other		__nv_reservedSMEM_offset_0_alias,@"STO_CUDA_RESERVED_SHARED STV_DEFAULT"
__nv_reservedSMEM_offset_0_alias:
	.zero		0
	.zero		64


//--------------------- .nv.constant0._Z14convolution_1dPiS_ii --------------------------
	.section	.nv.constant0._Z14convolution_1dPiS_ii,"a",@progbits
	.sectionflags	@""
	.align	4
.nv.constant0._Z14convolution_1dPiS_ii:
	.zero		920


//--------------------- SYMBOLS --------------------------

	.type		.nv.reservedSmem.offset0,@object
	.size		.nv.reservedSmem.offset0,0x4
	.type		.nv.reservedSmem.cap,@object
	.size		.nv.reservedSmem.cap,0x4
